//
// Generated by NVIDIA NVVM Compiler
//
// Compiler Build ID: CL-36424714
// Cuda compilation tools, release 13.0, V13.0.88
// Based on NVVM 20.0.0
//

.version 9.0
.target sm_100
.address_size 64

	// .globl	_ZN9Transpose11transpose2DEiiiPKfiPfi
// _ZZN9Transpose16transpose2D_opt1EiiiPKfiPfiE5block has been demoted
.extern .shared .align 16 .b8 _ZN9Transpose5blockE[];

.visible .entry _ZN9Transpose11transpose2DEiiiPKfiPfi(
	.param .u32 _ZN9Transpose11transpose2DEiiiPKfiPfi_param_0,
	.param .u32 _ZN9Transpose11transpose2DEiiiPKfiPfi_param_1,
	.param .u32 _ZN9Transpose11transpose2DEiiiPKfiPfi_param_2,
	.param .u64 .ptr .align 1 _ZN9Transpose11transpose2DEiiiPKfiPfi_param_3,
	.param .u32 _ZN9Transpose11transpose2DEiiiPKfiPfi_param_4,
	.param .u64 .ptr .align 1 _ZN9Transpose11transpose2DEiiiPKfiPfi_param_5,
	.param .u32 _ZN9Transpose11transpose2DEiiiPKfiPfi_param_6
)
{
	.reg .pred 	%p<7>;
	.reg .b32 	%r<35>;
	.reg .b32 	%f<3>;
	.reg .b64 	%rd<9>;

	ld.param.u32 	%r9, [_ZN9Transpose11transpose2DEiiiPKfiPfi_param_0];
	ld.param.u32 	%r14, [_ZN9Transpose11transpose2DEiiiPKfiPfi_param_1];
	ld.param.u32 	%r11, [_ZN9Transpose11transpose2DEiiiPKfiPfi_param_2];
	ld.param.u64 	%rd1, [_ZN9Transpose11transpose2DEiiiPKfiPfi_param_3];
	ld.param.u32 	%r12, [_ZN9Transpose11transpose2DEiiiPKfiPfi_param_4];
	ld.param.u64 	%rd2, [_ZN9Transpose11transpose2DEiiiPKfiPfi_param_5];
	ld.param.u32 	%r13, [_ZN9Transpose11transpose2DEiiiPKfiPfi_param_6];
	mov.u32 	%r15, %tid.x;
	div.s32 	%r2, %r15, %r9;
	mul.lo.s32 	%r16, %r2, %r9;
	sub.s32 	%r1, %r15, %r16;
	add.s32 	%r17, %r9, %r11;
	add.s32 	%r18, %r17, -1;
	div.s32 	%r19, %r18, %r9;
	mov.u32 	%r20, %ctaid.x;
	div.u32 	%r21, %r20, %r19;
	mul.lo.s32 	%r22, %r21, %r19;
	sub.s32 	%r23, %r20, %r22;
	mul.lo.s32 	%r3, %r23, %r9;
	add.s32 	%r4, %r3, %r1;
	mul.lo.s32 	%r5, %r21, %r9;
	add.s32 	%r24, %r5, %r2;
	setp.ge.s32 	%p1, %r4, %r11;
	setp.ge.s32 	%p2, %r24, %r14;
	or.pred  	%p3, %p1, %p2;
	@%p3 bra 	$L__BB0_2;
	cvta.to.global.u64 	%rd3, %rd1;
	mad.lo.s32 	%r25, %r24, %r12, %r4;
	mul.wide.s32 	%rd4, %r25, 4;
	add.s64 	%rd5, %rd3, %rd4;
	ld.global.f32 	%f1, [%rd5];
	mad.lo.s32 	%r26, %r2, %r9, %r1;
	shl.b32 	%r27, %r26, 2;
	mov.u32 	%r28, _ZN9Transpose5blockE;
	add.s32 	%r29, %r28, %r27;
	st.shared.f32 	[%r29], %f1;
$L__BB0_2:
	bar.sync 	0;
	add.s32 	%r7, %r5, %r1;
	add.s32 	%r8, %r3, %r2;
	setp.ge.s32 	%p4, %r7, %r14;
	setp.ge.s32 	%p5, %r8, %r11;
	or.pred  	%p6, %p4, %p5;
	@%p6 bra 	$L__BB0_4;
	mad.lo.s32 	%r30, %r8, %r13, %r7;
	mad.lo.s32 	%r31, %r1, %r9, %r2;
	shl.b32 	%r32, %r31, 2;
	mov.u32 	%r33, _ZN9Transpose5blockE;
	add.s32 	%r34, %r33, %r32;
	ld.shared.f32 	%f2, [%r34];
	cvta.to.global.u64 	%rd6, %rd2;
	mul.wide.s32 	%rd7, %r30, 4;
	add.s64 	%rd8, %rd6, %rd7;
	st.global.f32 	[%rd8], %f2;
$L__BB0_4:
	ret;

}
	// .globl	_ZN9Transpose16transpose2D_opt1EiiiPKfiPfi
.visible .entry _ZN9Transpose16transpose2D_opt1EiiiPKfiPfi(
	.param .u32 _ZN9Transpose16transpose2D_opt1EiiiPKfiPfi_param_0,
	.param .u32 _ZN9Transpose16transpose2D_opt1EiiiPKfiPfi_param_1,
	.param .u32 _ZN9Transpose16transpose2D_opt1EiiiPKfiPfi_param_2,
	.param .u64 .ptr .align 1 _ZN9Transpose16transpose2D_opt1EiiiPKfiPfi_param_3,
	.param .u32 _ZN9Transpose16transpose2D_opt1EiiiPKfiPfi_param_4,
	.param .u64 .ptr .align 1 _ZN9Transpose16transpose2D_opt1EiiiPKfiPfi_param_5,
	.param .u32 _ZN9Transpose16transpose2D_opt1EiiiPKfiPfi_param_6
)
{
	.reg .pred 	%p<7>;
	.reg .b32 	%r<35>;
	.reg .b32 	%f<3>;
	.reg .b64 	%rd<9>;
	// demoted variable
	.shared .align 4 .b8 _ZZN9Transpose16transpose2D_opt1EiiiPKfiPfiE5block[1088];
	ld.param.u32 	%r13, [_ZN9Transpose16transpose2D_opt1EiiiPKfiPfi_param_0];
	ld.param.u32 	%r14, [_ZN9Transpose16transpose2D_opt1EiiiPKfiPfi_param_1];
	ld.param.u32 	%r10, [_ZN9Transpose16transpose2D_opt1EiiiPKfiPfi_param_2];
	ld.param.u64 	%rd1, [_ZN9Transpose16transpose2D_opt1EiiiPKfiPfi_param_3];
	ld.param.u32 	%r11, [_ZN9Transpose16transpose2D_opt1EiiiPKfiPfi_param_4];
	ld.param.u64 	%rd2, [_ZN9Transpose16transpose2D_opt1EiiiPKfiPfi_param_5];
	ld.param.u32 	%r12, [_ZN9Transpose16transpose2D_opt1EiiiPKfiPfi_param_6];
	mov.u32 	%r15, %tid.x;
	div.s32 	%r2, %r15, %r13;
	mul.lo.s32 	%r16, %r2, %r13;
	sub.s32 	%r1, %r15, %r16;
	add.s32 	%r17, %r13, %r10;
	add.s32 	%r18, %r17, -1;
	div.s32 	%r19, %r18, %r13;
	mov.u32 	%r20, %ctaid.x;
	div.u32 	%r21, %r20, %r19;
	mul.lo.s32 	%r22, %r21, %r19;
	sub.s32 	%r23, %r20, %r22;
	mul.lo.s32 	%r3, %r23, %r13;
	add.s32 	%r4, %r3, %r1;
	mul.lo.s32 	%r5, %r21, %r13;
	add.s32 	%r24, %r5, %r2;
	setp.ge.s32 	%p1, %r4, %r10;
	setp.ge.s32 	%p2, %r24, %r14;
	or.pred  	%p3, %p1, %p2;
	@%p3 bra 	$L__BB1_2;
	cvta.to.global.u64 	%rd3, %rd1;
	mad.lo.s32 	%r25, %r24, %r11, %r4;
	mul.wide.s32 	%rd4, %r25, 4;
	add.s64 	%rd5, %rd3, %rd4;
	ld.global.f32 	%f1, [%rd5];
	mov.u32 	%r26, _ZZN9Transpose16transpose2D_opt1EiiiPKfiPfiE5block;
	mad.lo.s32 	%r27, %r2, 68, %r26;
	shl.b32 	%r28, %r1, 2;
	add.s32 	%r29, %r27, %r28;
	st.shared.f32 	[%r29], %f1;
$L__BB1_2:
	bar.sync 	0;
	add.s32 	%r7, %r5, %r1;
	add.s32 	%r8, %r3, %r2;
	setp.ge.s32 	%p4, %r7, %r14;
	setp.ge.s32 	%p5, %r8, %r10;
	or.pred  	%p6, %p4, %p5;
	@%p6 bra 	$L__BB1_4;
	mad.lo.s32 	%r30, %r8, %r12, %r7;
	mov.u32 	%r31, _ZZN9Transpose16transpose2D_opt1EiiiPKfiPfiE5block;
	mad.lo.s32 	%r32, %r1, 68, %r31;
	shl.b32 	%r33, %r2, 2;
	add.s32 	%r34, %r32, %r33;
	ld.shared.f32 	%f2, [%r34];
	cvta.to.global.u64 	%rd6, %rd2;
	mul.wide.s32 	%rd7, %r30, 4;
	add.s64 	%rd8, %rd6, %rd7;
	st.global.f32 	[%rd8], %f2;
$L__BB1_4:
	ret;

}


// ===== COMPILED SASS (sm_100) =====

	.target	sm_100

	.elftype	@"ET_EXEC"


//--------------------- .note.nv.tkinfo           --------------------------
	.section	.note.nv.tkinfo,"",@"SHT_NOTE"
	.sectionflags	@"SHF_NOTE_NV_TKINFO"
	.tkinfo
        /*0018*/ 	.word	0x00000002
        /*0030*/ 	.string	""
        /*0030*/ 	.string	"ptxas"
        /*0030*/ 	.string	"Cuda compilation tools, release 13.0, V13.0.88"
        /*0030*/ 	.string	"Build cuda_13.0.r13.0/compiler.36424714_0"
        /*0030*/ 	.string	"-arch sm_100 -m 64 "



//--------------------- .note.nv.cuinfo           --------------------------
	.section	.note.nv.cuinfo,"",@"SHT_NOTE"
	.sectionflags	@"SHF_NOTE_NV_CUINFO"
        /*0018*/ 	.short	0x0002
        /*001a*/ 	.short	0x0064
        /*001c*/ 	.short	0x0082
	.zero		2


//--------------------- .nv.info                  --------------------------
	.section	.nv.info,"",@"SHT_CUDA_INFO"
	.align	4


	//----- nvinfo : EIATTR_REGCOUNT
	.align		4
        /*0000*/ 	.byte	0x04, 0x2f
        /*0002*/ 	.short	(.L_1 - .L_0)
	.align		4
.L_0:
        /*0004*/ 	.word	index@(_ZN9Transpose11transpose2DEiiiPKfiPfi)
        /*0008*/ 	.word	0x00000012


	//----- nvinfo : EIATTR_FRAME_SIZE
	.align		4
.L_1:
        /*000c*/ 	.byte	0x04, 0x11
        /*000e*/ 	.short	(.L_3 - .L_2)
	.align		4
.L_2:
        /*0010*/ 	.word	index@(_ZN9Transpose11transpose2DEiiiPKfiPfi)
        /*0014*/ 	.word	0x00000000


	//----- nvinfo : EIATTR_REGCOUNT
	.align		4
.L_3:
        /*0018*/ 	.byte	0x04, 0x2f
        /*001a*/ 	.short	(.L_5 - .L_4)
	.align		4
.L_4:
        /*001c*/ 	.word	index@(_ZN9Transpose16transpose2D_opt1EiiiPKfiPfi)
        /*0020*/ 	.word	0x00000012


	//----- nvinfo : EIATTR_FRAME_SIZE
	.align		4
.L_5:
        /*0024*/ 	.byte	0x04, 0x11
        /*0026*/ 	.short	(.L_7 - .L_6)
	.align		4
.L_6:
        /*0028*/ 	.word	index@(_ZN9Transpose16transpose2D_opt1EiiiPKfiPfi)
        /*002c*/ 	.word	0x00000000


	//----- nvinfo : EIATTR_MIN_STACK_SIZE
	.align		4
.L_7:
        /*0030*/ 	.byte	0x04, 0x12
        /*0032*/ 	.short	(.L_9 - .L_8)
	.align		4
.L_8:
        /*0034*/ 	.word	index@(_ZN9Transpose16transpose2D_opt1EiiiPKfiPfi)
        /*0038*/ 	.word	0x00000000


	//----- nvinfo : EIATTR_MIN_STACK_SIZE
	.align		4
.L_9:
        /*003c*/ 	.byte	0x04, 0x12
        /*003e*/ 	.short	(.L_11 - .L_10)
	.align		4
.L_10:
        /*0040*/ 	.word	index@(_ZN9Transpose11transpose2DEiiiPKfiPfi)
        /*0044*/ 	.word	0x00000000
.L_11:


//--------------------- .nv.compat                --------------------------
	.section	.nv.compat,"",@"SHT_CUDA_COMPAT_INFO"
	.align	4
        /*0000*/ 	.byte	0x02, 0x09, 0x00, 0x00, 0x02, 0x02, 0x01, 0x00, 0x02, 0x05, 0x05, 0x00, 0x03, 0x07, 0x01, 0x01
        /*0010*/ 	.byte	0x02, 0x03, 0x00, 0x00, 0x02, 0x06, 0x01, 0x00, 0x04, 0x0b, 0x08, 0x00, 0x09, 0x00, 0x00, 0x00
        /*0020*/ 	.byte	0x00, 0x00, 0x00, 0x00


//--------------------- .nv.info._ZN9Transpose16transpose2D_opt1EiiiPKfiPfi --------------------------
	.section	.nv.info._ZN9Transpose16transpose2D_opt1EiiiPKfiPfi,"",@"SHT_CUDA_INFO"
	.sectionflags	@""
	.align	4


	//----- nvinfo : EIATTR_CUDA_API_VERSION
	.align		4
        /*0000*/ 	.byte	0x04, 0x37
        /*0002*/ 	.short	(.L_13 - .L_12)
.L_12:
        /*0004*/ 	.word	0x00000082


	//----- nvinfo : EIATTR_KPARAM_INFO
	.align		4
.L_13:
        /*0008*/ 	.byte	0x04, 0x17
        /*000a*/ 	.short	(.L_15 - .L_14)
.L_14:
        /*000c*/ 	.word	0x00000000
        /*0010*/ 	.short	0x0006
        /*0012*/ 	.short	0x0028
        /*0014*/ 	.byte	0x00, 0xf0, 0x11, 0x00


	//----- nvinfo : EIATTR_KPARAM_INFO
	.align		4
.L_15:
        /*0018*/ 	.byte	0x04, 0x17
        /*001a*/ 	.short	(.L_17 - .L_16)
.L_16:
        /*001c*/ 	.word	0x00000000
        /*0020*/ 	.short	0x0005
        /*0022*/ 	.short	0x0020
        /*0024*/ 	.byte	0x00, 0xf5, 0x21, 0x00


	//----- nvinfo : EIATTR_KPARAM_INFO
	.align		4
.L_17:
        /*0028*/ 	.byte	0x04, 0x17
        /*002a*/ 	.short	(.L_19 - .L_18)
.L_18:
        /*002c*/ 	.word	0x00000000
        /*0030*/ 	.short	0x0004
        /*0032*/ 	.short	0x0018
        /*0034*/ 	.byte	0x00, 0xf0, 0x11, 0x00


	//----- nvinfo : EIATTR_KPARAM_INFO
	.align		4
.L_19:
        /*0038*/ 	.byte	0x04, 0x17
        /*003a*/ 	.short	(.L_21 - .L_20)
.L_20:
        /*003c*/ 	.word	0x00000000
        /*0040*/ 	.short	0x0003
        /*0042*/ 	.short	0x0010
        /*0044*/ 	.byte	0x00, 0xf5, 0x21, 0x00


	//----- nvinfo : EIATTR_KPARAM_INFO
	.align		4
.L_21:
        /*0048*/ 	.byte	0x04, 0x17
        /*004a*/ 	.short	(.L_23 - .L_22)
.L_22:
        /*004c*/ 	.word	0x00000000
        /*0050*/ 	.short	0x0002
        /*0052*/ 	.short	0x0008
        /*0054*/ 	.byte	0x00, 0xf0, 0x11, 0x00


	//----- nvinfo : EIATTR_KPARAM_INFO
	.align		4
.L_23:
        /*0058*/ 	.byte	0x04, 0x17
        /*005a*/ 	.short	(.L_25 - .L_24)
.L_24:
        /*005c*/ 	.word	0x00000000
        /*0060*/ 	.short	0x0001
        /*0062*/ 	.short	0x0004
        /*0064*/ 	.byte	0x00, 0xf0, 0x11, 0x00


	//----- nvinfo : EIATTR_KPARAM_INFO
	.align		4
.L_25:
        /*0068*/ 	.byte	0x04, 0x17
        /*006a*/ 	.short	(.L_27 - .L_26)
.L_26:
        /*006c*/ 	.word	0x00000000
        /*0070*/ 	.short	0x0000
        /*0072*/ 	.short	0x0000
        /*0074*/ 	.byte	0x00, 0xf0, 0x11, 0x00


	//----- nvinfo : EIATTR_SPARSE_MMA_MASK
	.align		4
.L_27:
        /*0078*/ 	.byte	0x03, 0x50
        /*007a*/ 	.short	0x0000


	//----- nvinfo : EIATTR_MAXREG_COUNT
	.align		4
        /*007c*/ 	.byte	0x03, 0x1b
        /*007e*/ 	.short	0x00ff


	//----- nvinfo : EIATTR_NUM_BARRIERS
	.align		4
        /*0080*/ 	.byte	0x02, 0x4c
        /*0082*/ 	.byte	0x01
	.zero		1


	//----- nvinfo : EIATTR_MERCURY_ISA_VERSION
	.align		4
        /*0084*/ 	.byte	0x03, 0x5f
        /*0086*/ 	.short	0x0101


	//----- nvinfo : EIATTR_VRC_CTA_INIT_COUNT
	.align		4
        /*0088*/ 	.byte	0x02, 0x4a
	.zero		1
	.zero		1


	//----- nvinfo : EIATTR_EXIT_INSTR_OFFSETS
	.align		4
        /*008c*/ 	.byte	0x04, 0x1c
        /*008e*/ 	.short	(.L_29 - .L_28)


	//   ....[0]....
.L_28:
        /*0090*/ 	.word	0x00000570


	//   ....[1]....
        /*0094*/ 	.word	0x00000630


	//----- nvinfo : EIATTR_CBANK_PARAM_SIZE
	.align		4
.L_29:
        /*0098*/ 	.byte	0x03, 0x19
        /*009a*/ 	.short	0x002c


	//----- nvinfo : EIATTR_PARAM_CBANK
	.align		4
        /*009c*/ 	.byte	0x04, 0x0a
        /*009e*/ 	.short	(.L_31 - .L_30)
	.align		4
.L_30:
        /*00a0*/ 	.word	index@(.nv.constant0._ZN9Transpose16transpose2D_opt1EiiiPKfiPfi)
        /*00a4*/ 	.short	0x0380
        /*00a6*/ 	.short	0x002c


	//----- nvinfo : EIATTR_SW_WAR
	.align		4
.L_31:
        /*00a8*/ 	.byte	0x04, 0x36
        /*00aa*/ 	.short	(.L_33 - .L_32)
.L_32:
        /*00ac*/ 	.word	0x00000008
.L_33:


//--------------------- .nv.info._ZN9Transpose11transpose2DEiiiPKfiPfi --------------------------
	.section	.nv.info._ZN9Transpose11transpose2DEiiiPKfiPfi,"",@"SHT_CUDA_INFO"
	.sectionflags	@""
	.align	4


	//----- nvinfo : EIATTR_CUDA_API_VERSION
	.align		4
        /*0000*/ 	.byte	0x04, 0x37
        /*0002*/ 	.short	(.L_35 - .L_34)
.L_34:
        /*0004*/ 	.word	0x00000082


	//----- nvinfo : EIATTR_KPARAM_INFO
	.align		4
.L_35:
        /*0008*/ 	.byte	0x04, 0x17
        /*000a*/ 	.short	(.L_37 - .L_36)
.L_36:
        /*000c*/ 	.word	0x00000000
        /*0010*/ 	.short	0x0006
        /*0012*/ 	.short	0x0028
        /*0014*/ 	.byte	0x00, 0xf0, 0x11, 0x00


	//----- nvinfo : EIATTR_KPARAM_INFO
	.align		4
.L_37:
        /*0018*/ 	.byte	0x04, 0x17
        /*001a*/ 	.short	(.L_39 - .L_38)
.L_38:
        /*001c*/ 	.word	0x00000000
        /*0020*/ 	.short	0x0005
        /*0022*/ 	.short	0x0020
        /*0024*/ 	.byte	0x00, 0xf5, 0x21, 0x00


	//----- nvinfo : EIATTR_KPARAM_INFO
	.align		4
.L_39:
        /*0028*/ 	.byte	0x04, 0x17
        /*002a*/ 	.short	(.L_41 - .L_40)
.L_40:
        /*002c*/ 	.word	0x00000000
        /*0030*/ 	.short	0x0004
        /*0032*/ 	.short	0x0018
        /*0034*/ 	.byte	0x00, 0xf0, 0x11, 0x00


	//----- nvinfo : EIATTR_KPARAM_INFO
	.align		4
.L_41:
        /*0038*/ 	.byte	0x04, 0x17
        /*003a*/ 	.short	(.L_43 - .L_42)
.L_42:
        /*003c*/ 	.word	0x00000000
        /*0040*/ 	.short	0x0003
        /*0042*/ 	.short	0x0010
        /*0044*/ 	.byte	0x00, 0xf5, 0x21, 0x00


	//----- nvinfo : EIATTR_KPARAM_INFO
	.align		4
.L_43:
        /*0048*/ 	.byte	0x04, 0x17
        /*004a*/ 	.short	(.L_45 - .L_44)
.L_44:
        /*004c*/ 	.word	0x00000000
        /*0050*/ 	.short	0x0002
        /*0052*/ 	.short	0x0008
        /*0054*/ 	.byte	0x00, 0xf0, 0x11, 0x00


	//----- nvinfo : EIATTR_KPARAM_INFO
	.align		4
.L_45:
        /*0058*/ 	.byte	0x04, 0x17
        /*005a*/ 	.short	(.L_47 - .L_46)
.L_46:
        /*005c*/ 	.word	0x00000000
        /*0060*/ 	.short	0x0001
        /*0062*/ 	.short	0x0004
        /*0064*/ 	.byte	0x00, 0xf0, 0x11, 0x00


	//----- nvinfo : EIATTR_KPARAM_INFO
	.align		4
.L_47:
        /*0068*/ 	.byte	0x04, 0x17
        /*006a*/ 	.short	(.L_49 - .L_48)
.L_48:
        /*006c*/ 	.word	0x00000000
        /*0070*/ 	.short	0x0000
        /*0072*/ 	.short	0x0000
        /*0074*/ 	.byte	0x00, 0xf0, 0x11, 0x00


	//----- nvinfo : EIATTR_SPARSE_MMA_MASK
	.align		4
.L_49:
        /*0078*/ 	.byte	0x03, 0x50
        /*007a*/ 	.short	0x0000


	//----- nvinfo : EIATTR_MAXREG_COUNT
	.align		4
        /*007c*/ 	.byte	0x03, 0x1b
        /*007e*/ 	.short	0x00ff


	//----- nvinfo : EIATTR_NUM_BARRIERS
	.align		4
        /*0080*/ 	.byte	0x02, 0x4c
        /*0082*/ 	.byte	0x01
	.zero		1


	//----- nvinfo : EIATTR_MERCURY_ISA_VERSION
	.align		4
        /*0084*/ 	.byte	0x03, 0x5f
        /*0086*/ 	.short	0x0101


	//----- nvinfo : EIATTR_VRC_CTA_INIT_COUNT
	.align		4
        /*0088*/ 	.byte	0x02, 0x4a
	.zero		1
	.zero		1


	//----- nvinfo : EIATTR_EXIT_INSTR_OFFSETS
	.align		4
        /*008c*/ 	.byte	0x04, 0x1c
        /*008e*/ 	.short	(.L_51 - .L_50)


	//   ....[0]....
.L_50:
        /*0090*/ 	.word	0x00000570


	//   ....[1]....
        /*0094*/ 	.word	0x00000630


	//----- nvinfo : EIATTR_CBANK_PARAM_SIZE
	.align		4
.L_51:
        /*0098*/ 	.byte	0x03, 0x19
        /*009a*/ 	.short	0x002c


	//----- nvinfo : EIATTR_PARAM_CBANK
	.align		4
        /*009c*/ 	.byte	0x04, 0x0a
        /*009e*/ 	.short	(.L_53 - .L_52)
	.align		4
.L_52:
        /*00a0*/ 	.word	index@(.nv.constant0._ZN9Transpose11transpose2DEiiiPKfiPfi)
        /*00a4*/ 	.short	0x0380
        /*00a6*/ 	.short	0x002c


	//----- nvinfo : EIATTR_SW_WAR
	.align		4
.L_53:
        /*00a8*/ 	.byte	0x04, 0x36
        /*00aa*/ 	.short	(.L_55 - .L_54)
.L_54:
        /*00ac*/ 	.word	0x00000008
.L_55:


//--------------------- .nv.callgraph             --------------------------
	.section	.nv.callgraph,"",@"SHT_CUDA_CALLGRAPH"
	.align	4
	.sectionentsize	8
	.align		4
        /*0000*/ 	.word	0x00000000
	.align		4
        /*0004*/ 	.word	0xffffffff
	.align		4
        /*0008*/ 	.word	0x00000000
	.align		4
        /*000c*/ 	.word	0xfffffffe
	.align		4
        /*0010*/ 	.word	0x00000000
	.align		4
        /*0014*/ 	.word	0xfffffffd
	.align		4
        /*0018*/ 	.word	0x00000000
	.align		4
        /*001c*/ 	.word	0xfffffffc


//--------------------- .text._ZN9Transpose16transpose2D_opt1EiiiPKfiPfi --------------------------
	.section	.text._ZN9Transpose16transpose2D_opt1EiiiPKfiPfi,"ax",@progbits
	.align	128
        .global         _ZN9Transpose16transpose2D_opt1EiiiPKfiPfi
        .type           _ZN9Transpose16transpose2D_opt1EiiiPKfiPfi,@function
        .size           _ZN9Transpose16transpose2D_opt1EiiiPKfiPfi,(.L_x_2 - _ZN9Transpose16transpose2D_opt1EiiiPKfiPfi)
        .other          _ZN9Transpose16transpose2D_opt1EiiiPKfiPfi,@"STO_CUDA_ENTRY STV_DEFAULT"
_ZN9Transpose16transpose2D_opt1EiiiPKfiPfi:
.text._ZN9Transpose16transpose2D_opt1EiiiPKfiPfi:
[----:B------:R-:W-:Y:S08]  /*0000*/  LDC R1, c[0x0][0x37c] ;  /* 0x0000df00ff017b82 */ /* 0x000ff00000000800 */
[----:B------:R-:W0:Y:S01]  /*0010*/  LDC R0, c[0x0][0x380] ;  /* 0x0000e000ff007b82 */ /* 0x000e220000000800 */
[----:B------:R-:W1:Y:S01]  /*0020*/  S2R R13, SR_TID.X ;  /* 0x00000000000d7919 */ /* 0x000e620000002100 */
[----:B------:R-:W2:Y:S06]  /*0030*/  LDCU UR6, c[0x0][0x384] ;  /* 0x00007080ff0677ac */ /* 0x000eac0008000800 */
[----:B------:R-:W3:Y:S08]  /*0040*/  LDC R3, c[0x0][0x388] ;  /* 0x0000e200ff037b82 */ /* 0x000ef00000000800 */
[----:B------:R-:W4:Y:S01]  /*0050*/  S2UR UR4, SR_CTAID.X ;  /* 0x00000000000479c3 */ /* 0x000f220000002500 */
[----:B0-----:R-:W-:-:S02]  /*0060*/  IABS R2, R0 ;  /* 0x0000000000027213 */ /* 0x001fc40000000000 */
[-C--:B------:R-:W-:Y:S02]  /*0070*/  LOP3.LUT R8, RZ, R0.reuse, RZ, 0x33, !PT ;  /* 0x00000000ff087212 */ /* 0x080fe400078e33ff */
[----:B------:R-:W0:Y:S01]  /*0080*/  I2F.RP R6, R2 ;  /* 0x0000000200067306 */ /* 0x000e220000209400 */
[----:B---3--:R-:W-:Y:S02]  /*0090*/  IADD3 R9, PT, PT, R0, -0x1, R3 ;  /* 0xffffffff00097810 */ /* 0x008fe40007ffe003 */
[----:B-1----:R-:W-:Y:S02]  /*00a0*/  IABS R10, R13 ;  /* 0x0000000d000a7213 */ /* 0x002fe40000000000 */
[----:B------:R-:W-:Y:S02]  /*00b0*/  IABS R11, R9 ;  /* 0x00000009000b7213 */ /* 0x000fe40000000000 */
[----:B------:R-:W-:-:S04]  /*00c0*/  LOP3.LUT R9, R9, R0, RZ, 0x3c, !PT ;  /* 0x0000000009097212 */ /* 0x000fc800078e3cff */
[----:B------:R-:W-:Y:S01]  /*00d0*/  ISETP.GE.AND P2, PT, R9, RZ, PT ;  /* 0x000000ff0900720c */ /* 0x000fe20003f46270 */
[----:B0-----:R-:W0:Y:S02]  /*00e0*/  MUFU.RCP R6, R6 ;  /* 0x0000000600067308 */ /* 0x001e240000001000 */
[----:B0-----:R-:W-:-:S06]  /*00f0*/  VIADD R4, R6, 0xffffffe ;  /* 0x0ffffffe06047836 */ /* 0x001fcc0000000000 */
[----:B------:R0:W1:Y:S02]  /*0100*/  F2I.FTZ.U32.TRUNC.NTZ R5, R4 ;  /* 0x0000000400057305 */ /* 0x000064000021f000 */
[----:B0-----:R-:W-:Y:S02]  /*0110*/  HFMA2 R4, -RZ, RZ, 0, 0 ;  /* 0x00000000ff047431 */ /* 0x001fe400000001ff */
[----:B-1----:R-:W-:-:S04]  /*0120*/  IMAD.MOV R7, RZ, RZ, -R5 ;  /* 0x000000ffff077224 */ /* 0x002fc800078e0a05 */
[----:B------:R-:W-:-:S04]  /*0130*/  IMAD R7, R7, R2, RZ ;  /* 0x0000000207077224 */ /* 0x000fc800078e02ff */
[----:B------:R-:W-:-:S06]  /*0140*/  IMAD.HI.U32 R7, R5, R7, R4 ;  /* 0x0000000705077227 */ /* 0x000fcc00078e0004 */
[----:B------:R-:W-:-:S04]  /*0150*/  IMAD.HI.U32 R5, R7, R11, RZ ;  /* 0x0000000b07057227 */ /* 0x000fc800078e00ff */
[----:B------:R-:W-:Y:S02]  /*0160*/  IMAD.MOV R6, RZ, RZ, -R5 ;  /* 0x000000ffff067224 */ /* 0x000fe400078e0a05 */
[----:B------:R-:W-:-:S04]  /*0170*/  IMAD.HI.U32 R7, R7, R10, RZ ;  /* 0x0000000a07077227 */ /* 0x000fc800078e00ff */
[----:B------:R-:W-:-:S05]  /*0180*/  IMAD R11, R2, R6, R11 ;  /* 0x00000006020b7224 */ /* 0x000fca00078e020b */
[----:B------:R-:W-:-:S13]  /*0190*/  ISETP.GT.U32.AND P1, PT, R2, R11, PT ;  /* 0x0000000b0200720c */ /* 0x000fda0003f24070 */
[----:B------:R-:W-:Y:S01]  /*01a0*/  @!P1 IMAD.IADD R11, R11, 0x1, -R2 ;  /* 0x000000010b0b9824 */ /* 0x000fe200078e0a02 */
[----:B------:R-:W-:-:S04]  /*01b0*/  @!P1 IADD3 R5, PT, PT, R5, 0x1, RZ ;  /* 0x0000000105059810 */ /* 0x000fc80007ffe0ff */
[----:B------:R-:W-:Y:S01]  /*01c0*/  ISETP.GE.U32.AND P0, PT, R11, R2, PT ;  /* 0x000000020b00720c */ /* 0x000fe20003f06070 */
[----:B------:R-:W-:-:S12]  /*01d0*/  IMAD.MOV R11, RZ, RZ, -R7 ;  /* 0x000000ffff0b7224 */ /* 0x000fd800078e0a07 */
[----:B------:R-:W-:Y:S01]  /*01e0*/  @P0 VIADD R5, R5, 0x1 ;  /* 0x0000000105050836 */ /* 0x000fe20000000000 */
[----:B------:R-:W-:-:S03]  /*01f0*/  ISETP.NE.AND P0, PT, R0, RZ, PT ;  /* 0x000000ff0000720c */ /* 0x000fc60003f05270 */
[----:B------:R-:W-:-:S05]  /*0200*/  @!P2 IMAD.MOV R5, RZ, RZ, -R5 ;  /* 0x000000ffff05a224 */ /* 0x000fca00078e0a05 */
[----:B------:R-:W-:-:S04]  /*0210*/  SEL R6, R8, R5, !P0 ;  /* 0x0000000508067207 */ /* 0x000fc80004000000 */
[----:B------:R-:W0:Y:S01]  /*0220*/  I2F.U32.RP R9, R6 ;  /* 0x0000000600097306 */ /* 0x000e220000209000 */
[----:B------:R-:W-:-:S07]  /*0230*/  IMAD.MOV R15, RZ, RZ, -R6 ;  /* 0x000000ffff0f7224 */ /* 0x000fce00078e0a06 */
[----:B0-----:R-:W0:Y:S02]  /*0240*/  MUFU.RCP R9, R9 ;  /* 0x0000000900097308 */ /* 0x001e240000001000 */
[----:B0-----:R-:W-:Y:S01]  /*0250*/  IADD3 R4, PT, PT, R9, 0xffffffe, RZ ;  /* 0x0ffffffe09047810 */ /* 0x001fe20007ffe0ff */
[----:B------:R-:W-:-:S05]  /*0260*/  IMAD R9, R2, R11, R10 ;  /* 0x0000000b02097224 */ /* 0x000fca00078e020a */
[----:B------:R0:W1:Y:S01]  /*0270*/  F2I.FTZ.U32.TRUNC.NTZ R5, R4 ;  /* 0x0000000400057305 */ /* 0x000062000021f000 */
[----:B------:R-:W-:Y:S02]  /*0280*/  ISETP.GT.U32.AND P1, PT, R2, R9, PT ;  /* 0x000000090200720c */ /* 0x000fe40003f24070 */
[----:B0-----:R-:W-:Y:S01]  /*0290*/  MOV R4, RZ ;  /* 0x000000ff00047202 */ /* 0x001fe20000000f00 */
[----:B-1----:R-:W-:-:S10]  /*02a0*/  IMAD R15, R15, R5, RZ ;  /* 0x000000050f0f7224 */ /* 0x002fd400078e02ff */
[-C--:B------:R-:W-:Y:S02]  /*02b0*/  @!P1 IADD3 R9, PT, PT, R9, -R2.reuse, RZ ;  /* 0x8000000209099210 */ /* 0x080fe40007ffe0ff */
[----:B------:R-:W-:Y:S01]  /*02c0*/  @!P1 IADD3 R7, PT, PT, R7, 0x1, RZ ;  /* 0x0000000107079810 */ /* 0x000fe20007ffe0ff */
[----:B------:R-:W-:Y:S01]  /*02d0*/  IMAD.HI.U32 R5, R5, R15, R4 ;  /* 0x0000000f05057227 */ /* 0x000fe200078e0004 */
[----:B------:R-:W-:Y:S02]  /*02e0*/  ISETP.GE.U32.AND P4, PT, R9, R2, PT ;  /* 0x000000020900720c */ /* 0x000fe40003f86070 */
[----:B------:R-:W-:-:S03]  /*02f0*/  LOP3.LUT R2, R13, R0, RZ, 0x3c, !PT ;  /* 0x000000000d027212 */ /* 0x000fc600078e3cff */
[----:B----4-:R-:W-:Y:S01]  /*0300*/  IMAD.HI.U32 R5, R5, UR4, RZ ;  /* 0x0000000405057c27 */ /* 0x010fe2000f8e00ff */
[----:B------:R-:W-:-:S03]  /*0310*/  ISETP.GE.AND P2, PT, R2, RZ, PT ;  /* 0x000000ff0200720c */ /* 0x000fc60003f46270 */
[----:B------:R-:W-:-:S04]  /*0320*/  IMAD.MOV R11, RZ, RZ, -R5 ;  /* 0x000000ffff0b7224 */ /* 0x000fc800078e0a05 */
[C---:B------:R-:W-:Y:S02]  /*0330*/  IMAD R11, R6.reuse, R11, UR4 ;  /* 0x00000004060b7e24 */ /* 0x040fe4000f8e020b */
[----:B------:R-:W-:Y:S01]  /*0340*/  @P4 VIADD R7, R7, 0x1 ;  /* 0x0000000107074836 */ /* 0x000fe20000000000 */
[----:B------:R-:W-:Y:S02]  /*0350*/  ISETP.NE.U32.AND P4, PT, R6, RZ, PT ;  /* 0x000000ff0600720c */ /* 0x000fe40003f85070 */
[----:B------:R-:W-:Y:S01]  /*0360*/  ISETP.GE.U32.AND P3, PT, R11, R6, PT ;  /* 0x000000060b00720c */ /* 0x000fe20003f66070 */
[----:B------:R-:W-:-:S05]  /*0370*/  @!P2 IMAD.MOV R7, RZ, RZ, -R7 ;  /* 0x000000ffff07a224 */ /* 0x000fca00078e0a07 */
[----:B------:R-:W-:-:S05]  /*0380*/  SEL R7, R8, R7, !P0 ;  /* 0x0000000708077207 */ /* 0x000fca0004000000 */
[----:B------:R-:W-:Y:S02]  /*0390*/  IMAD.MOV R2, RZ, RZ, -R7 ;  /* 0x000000ffff027224 */ /* 0x000fe400078e0a07 */
[----:B------:R-:W-:Y:S01]  /*03a0*/  @P3 IMAD.IADD R11, R11, 0x1, -R6 ;  /* 0x000000010b0b3824 */ /* 0x000fe200078e0a06 */
[----:B------:R-:W-:Y:S01]  /*03b0*/  @P3 IADD3 R5, PT, PT, R5, 0x1, RZ ;  /* 0x0000000105053810 */ /* 0x000fe20007ffe0ff */
[----:B------:R-:W-:-:S03]  /*03c0*/  IMAD R13, R0, R2, R13 ;  /* 0x00000002000d7224 */ /* 0x000fc600078e020d */
[----:B------:R-:W-:-:S13]  /*03d0*/  ISETP.GE.U32.AND P1, PT, R11, R6, PT ;  /* 0x000000060b00720c */ /* 0x000fda0003f26070 */
[----:B------:R-:W-:Y:S02]  /*03e0*/  @P1 IADD3 R5, PT, PT, R5, 0x1, RZ ;  /* 0x0000000105051810 */ /* 0x000fe40007ffe0ff */
[----:B------:R-:W-:-:S04]  /*03f0*/  @!P4 LOP3.LUT R5, RZ, R6, RZ, 0x33, !PT ;  /* 0x00000006ff05c212 */ /* 0x000fc800078e33ff */
[C---:B------:R-:W-:Y:S01]  /*0400*/  IADD3 R9, PT, PT, -R5.reuse, RZ, RZ ;  /* 0x000000ff05097210 */ /* 0x040fe20007ffe1ff */
[----:B------:R-:W-:-:S04]  /*0410*/  IMAD R4, R5, R0, R7 ;  /* 0x0000000005047224 */ /* 0x000fc800078e0207 */
[----:B------:R-:W-:Y:S01]  /*0420*/  IMAD R6, R6, R9, UR4 ;  /* 0x0000000406067e24 */ /* 0x000fe2000f8e0209 */
[----:B--2---:R-:W-:Y:S01]  /*0430*/  ISETP.GE.AND P0, PT, R4, UR6, PT ;  /* 0x0000000604007c0c */ /* 0x004fe2000bf06270 */
[----:B------:R-:W0:Y:S02]  /*0440*/  LDCU.64 UR4, c[0x0][0x358] ;  /* 0x00006b00ff0477ac */ /* 0x000e240008000a00 */
[----:B------:R-:W-:-:S05]  /*0450*/  IMAD R2, R6, R0, R13 ;  /* 0x0000000006027224 */ /* 0x000fca00078e020d */
[----:B------:R-:W-:-:S13]  /*0460*/  ISETP.GE.OR P0, PT, R2, R3, P0 ;  /* 0x000000030200720c */ /* 0x000fda0000706670 */
[----:B------:R-:W1:Y:S08]  /*0470*/  @!P0 LDC R11, c[0x0][0x398] ;  /* 0x0000e600ff0b8b82 */ /* 0x000e700000000800 */
[----:B------:R-:W2:Y:S01]  /*0480*/  @!P0 LDC.64 R8, c[0x0][0x390] ;  /* 0x0000e400ff088b82 */ /* 0x000ea20000000a00 */
[----:B-1----:R-:W-:-:S04]  /*0490*/  @!P0 IMAD R11, R4, R11, R2 ;  /* 0x0000000b040b8224 */ /* 0x002fc800078e0202 */
[----:B--2---:R-:W-:-:S06]  /*04a0*/  @!P0 IMAD.WIDE R8, R11, 0x4, R8 ;  /* 0x000000040b088825 */ /* 0x004fcc00078e0208 */
[----:B0-----:R-:W2:Y:S01]  /*04b0*/  @!P0 LDG.E R8, desc[UR4][R8.64] ;  /* 0x0000000408088981 */ /* 0x001ea2000c1e1900 */
[----:B------:R-:W-:Y:S01]  /*04c0*/  @!P0 MOV R2, 0x400 ;  /* 0x0000040000028802 */ /* 0x000fe20000000f00 */
[-C--:B------:R-:W-:Y:S01]  /*04d0*/  IMAD R6, R6, R0.reuse, R7 ;  /* 0x0000000006067224 */ /* 0x080fe200078e0207 */
[----:B------:R-:W0:Y:S01]  /*04e0*/  @!P0 S2R R11, SR_CgaCtaId ;  /* 0x00000000000b8919 */ /* 0x000e220000008800 */
[----:B------:R-:W-:-:S03]  /*04f0*/  IMAD R5, R5, R0, R13 ;  /* 0x0000000005057224 */ /* 0x000fc600078e020d */
[----:B------:R-:W-:-:S04]  /*0500*/  ISETP.GE.AND P1, PT, R6, R3, PT ;  /* 0x000000030600720c */ /* 0x000fc80003f26270 */
[----:B------:R-:W-:Y:S02]  /*0510*/  ISETP.GE.OR P1, PT, R5, UR6, P1 ;  /* 0x0000000605007c0c */ /* 0x000fe40008f26670 */
[----:B0-----:R-:W-:-:S05]  /*0520*/  @!P0 LEA R2, R11, R2, 0x18 ;  /* 0x000000020b028211 */ /* 0x001fca00078ec0ff */
[----:B------:R-:W-:-:S04]  /*0530*/  @!P0 IMAD R2, R7, 0x44, R2 ;  /* 0x0000004407028824 */ /* 0x000fc800078e0202 */
[----:B------:R-:W-:-:S05]  /*0540*/  @!P0 IMAD R3, R13, 0x4, R2 ;  /* 0x000000040d038824 */ /* 0x000fca00078e0202 */
[----:B--2---:R0:W-:Y:S01]  /*0550*/  @!P0 STS [R3], R8 ;  /* 0x0000000803008388 */ /* 0x0041e20000000800 */
[----:B------:R-:W-:Y:S06]  /*0560*/  BAR.SYNC.DEFER_BLOCKING 0x0 ;  /* 0x0000000000007b1d */ /* 0x000fec0000010000 */
[----:B------:R-:W-:Y:S05]  /*0570*/  @P1 EXIT ;  /* 0x000000000000194d */ /* 0x000fea0003800000 */
[----:B0-----:R-:W0:Y:S01]  /*0580*/  S2R R3, SR_CgaCtaId ;  /* 0x0000000000037919 */ /* 0x001e220000008800 */
[----:B------:R-:W-:Y:S01]  /*0590*/  MOV R0, 0x400 ;  /* 0x0000040000007802 */ /* 0x000fe20000000f00 */
[----:B------:R-:W1:Y:S02]  /*05a0*/  LDCU UR6, c[0x0][0x3a8] ;  /* 0x00007500ff0677ac */ /* 0x000e640008000800 */
[----:B-1----:R-:W-:Y:S01]  /*05b0*/  IMAD R5, R6, UR6, R5 ;  /* 0x0000000606057c24 */ /* 0x002fe2000f8e0205 */
[----:B0-----:R-:W-:Y:S02]  /*05c0*/  LEA R0, R3, R0, 0x18 ;  /* 0x0000000003007211 */ /* 0x001fe400078ec0ff */
[----:B------:R-:W0:Y:S03]  /*05d0*/  LDC.64 R2, c[0x0][0x3a0] ;  /* 0x0000e800ff027b82 */ /* 0x000e260000000a00 */
[----:B------:R-:W-:-:S05]  /*05e0*/  IMAD R0, R13, 0x44, R0 ;  /* 0x000000440d007824 */ /* 0x000fca00078e0200 */
[----:B------:R-:W-:-:S05]  /*05f0*/  LEA R0, R7, R0, 0x2 ;  /* 0x0000000007007211 */ /* 0x000fca00078e10ff */
[----:B------:R-:W1:Y:S01]  /*0600*/  LDS R7, [R0] ;  /* 0x0000000000077984 */ /* 0x000e620000000800 */
[----:B0-----:R-:W-:-:S05]  /*0610*/  IMAD.WIDE R2, R5, 0x4, R2 ;  /* 0x0000000405027825 */ /* 0x001fca00078e0202 */
[----:B-1----:R-:W-:Y:S01]  /*0620*/  STG.E desc[UR4][R2.64], R7 ;  /* 0x0000000702007986 */ /* 0x002fe2000c101904 */
[----:B------:R-:W-:Y:S05]  /*0630*/  EXIT ;  /* 0x000000000000794d */ /* 0x000fea0003800000 */
.L_x_0:
[----:B------:R-:W-:-:S00]  /*0640*/  BRA `(.L_x_0) ;  /* 0xfffffffc00fc7947 */ /* 0x000fc0000383ffff */
[----:B------:R-:W-:-:S00]  /*0650*/  NOP ;  /* 0x0000000000007918 */ /* 0x000fc00000000000 */
        /* <DEDUP_REMOVED lines=10> */
.L_x_2:


//--------------------- .text._ZN9Transpose11transpose2DEiiiPKfiPfi --------------------------
	.section	.text._ZN9Transpose11transpose2DEiiiPKfiPfi,"ax",@progbits
	.align	128
        .global         _ZN9Transpose11transpose2DEiiiPKfiPfi
        .type           _ZN9Transpose11transpose2DEiiiPKfiPfi,@function
        .size           _ZN9Transpose11transpose2DEiiiPKfiPfi,(.L_x_3 - _ZN9Transpose11transpose2DEiiiPKfiPfi)
        .other          _ZN9Transpose11transpose2DEiiiPKfiPfi,@"STO_CUDA_ENTRY STV_DEFAULT"
_ZN9Transpose11transpose2DEiiiPKfiPfi:
.text._ZN9Transpose11transpose2DEiiiPKfiPfi:
[----:B------:R-:W-:Y:S08]  /*0000*/  LDC R1, c[0x0][0x37c] ;  /* 0x0000df00ff017b82 */ /* 0x000ff00000000800 */
[----:B------:R-:W0:Y:S01]  /*0010*/  LDC R0, c[0x0][0x380] ;  /* 0x0000e000ff007b82 */ /* 0x000e220000000800 */
[----:B------:R-:W1:Y:S01]  /*0020*/  S2R R13, SR_TID.X ;  /* 0x00000000000d7919 */ /* 0x000e620000002100 */
[----:B------:R-:W2:Y:S01]  /*0030*/  LDCU UR5, c[0x0][0x384] ;  /* 0x00007080ff0577ac */ /* 0x000ea20008000800 */
[----:B------:R-:W3:Y:S05]  /*0040*/  LDCU.64 UR6, c[0x0][0x358] ;  /* 0x00006b00ff0677ac */ /* 0x000eea0008000a00 */
[----:B------:R-:W4:Y:S08]  /*0050*/  LDC R3, c[0x0][0x388] ;  /* 0x0000e200ff037b82 */ /* 0x000f300000000800 */
[----:B------:R-:W5:Y:S01]  /*0060*/  S2UR UR4, SR_CTAID.X ;  /* 0x00000000000479c3 */ /* 0x000f620000002500 */
[----:B0-----:R-:W-:-:S02]  /*0070*/  IABS R2, R0 ;  /* 0x0000000000027213 */ /* 0x001fc40000000000 */
[-C--:B------:R-:W-:Y:S02]  /*0080*/  LOP3.LUT R8, RZ, R0.reuse, RZ, 0x33, !PT ;  /* 0x00000000ff087212 */ /* 0x080fe400078e33ff */
[----:B------:R-:W0:Y:S01]  /*0090*/  I2F.RP R6, R2 ;  /* 0x0000000200067306 */ /* 0x000e220000209400 */
[----:B----4-:R-:W-:Y:S02]  /*00a0*/  IADD3 R9, PT, PT, R0, -0x1, R3 ;  /* 0xffffffff00097810 */ /* 0x010fe40007ffe003 */
        /* <DEDUP_REMOVED lines=18> */
[----:B------:R-:W-:Y:S02]  /*01d0*/  ISETP.GE.U32.AND P0, PT, R11, R2, PT ;  /* 0x000000020b00720c */ /* 0x000fe40003f06070 */
[----:B------:R-:W-:-:S11]  /*01e0*/  IADD3 R11, PT, PT, -R7, RZ, RZ ;  /* 0x000000ff070b7210 */ /* 0x000fd60007ffe1ff */
        /* <DEDUP_REMOVED lines=10> */
[----:B------:R-:W-:Y:S01]  /*0290*/  ISETP.GT.U32.AND P1, PT, R2, R9, PT ;  /* 0x000000090200720c */ /* 0x000fe20003f24070 */
[----:B0-----:R-:W-:Y:S02]  /*02a0*/  IMAD.MOV.U32 R4, RZ, RZ, RZ ;  /* 0x000000ffff047224 */ /* 0x001fe400078e00ff */
[----:B-1----:R-:W-:-:S10]  /*02b0*/  IMAD R15, R15, R5, RZ ;  /* 0x000000050f0f7224 */ /* 0x002fd400078e02ff */
[----:B------:R-:W-:Y:S02]  /*02c0*/  @!P1 IMAD.IADD R9, R9, 0x1, -R2 ;  /* 0x0000000109099824 */ /* 0x000fe400078e0a02 */
[----:B------:R-:W-:-:S03]  /*02d0*/  IMAD.HI.U32 R5, R5, R15, R4 ;  /* 0x0000000f05057227 */ /* 0x000fc600078e0004 */
[----:B------:R-:W-:Y:S01]  /*02e0*/  ISETP.GE.U32.AND P4, PT, R9, R2, PT ;  /* 0x000000020900720c */ /* 0x000fe20003f86070 */
[----:B------:R-:W-:Y:S01]  /*02f0*/  @!P1 VIADD R7, R7, 0x1 ;  /* 0x0000000107079836 */ /* 0x000fe20000000000 */
[----:B------:R-:W-:Y:S01]  /*0300*/  LOP3.LUT R2, R13, R0, RZ, 0x3c, !PT ;  /* 0x000000000d027212 */ /* 0x000fe200078e3cff */
[----:B-----5:R-:W-:-:S03]  /*0310*/  IMAD.HI.U32 R5, R5, UR4, RZ ;  /* 0x0000000405057c27 */ /* 0x020fc6000f8e00ff */
[----:B------:R-:W-:Y:S02]  /*0320*/  ISETP.GE.AND P2, PT, R2, RZ, PT ;  /* 0x000000ff0200720c */ /* 0x000fe40003f46270 */
[----:B------:R-:W-:-:S05]  /*0330*/  IADD3 R11, PT, PT, -R5, RZ, RZ ;  /* 0x000000ff050b7210 */ /* 0x000fca0007ffe1ff */
[C---:B------:R-:W-:Y:S01]  /*0340*/  IMAD R11, R6.reuse, R11, UR4 ;  /* 0x00000004060b7e24 */ /* 0x040fe2000f8e020b */
[----:B------:R-:W-:Y:S02]  /*0350*/  @P4 IADD3 R7, PT, PT, R7, 0x1, RZ ;  /* 0x0000000107074810 */ /* 0x000fe40007ffe0ff */
[----:B------:R-:W-:Y:S02]  /*0360*/  ISETP.NE.U32.AND P4, PT, R6, RZ, PT ;  /* 0x000000ff0600720c */ /* 0x000fe40003f85070 */
[----:B------:R-:W-:Y:S02]  /*0370*/  ISETP.GE.U32.AND P3, PT, R11, R6, PT ;  /* 0x000000060b00720c */ /* 0x000fe40003f66070 */
[----:B------:R-:W-:-:S11]  /*0380*/  @!P2 IADD3 R7, PT, PT, -R7, RZ, RZ ;  /* 0x000000ff0707a210 */ /* 0x000fd60007ffe1ff */
[----:B------:R-:W-:Y:S01]  /*0390*/  @P3 IADD3 R11, PT, PT, -R6, R11, RZ ;  /* 0x0000000b060b3210 */ /* 0x000fe20007ffe1ff */
[----:B------:R-:W-:-:S03]  /*03a0*/  @P3 VIADD R5, R5, 0x1 ;  /* 0x0000000105053836 */ /* 0x000fc60000000000 */
[----:B------:R-:W-:Y:S02]  /*03b0*/  ISETP.GE.U32.AND P1, PT, R11, R6, PT ;  /* 0x000000060b00720c */ /* 0x000fe40003f26070 */
[----:B------:R-:W-:-:S04]  /*03c0*/  SEL R11, R8, R7, !P0 ;  /* 0x00000007080b7207 */ /* 0x000fc80004000000 */
[----:B------:R-:W-:-:S05]  /*03d0*/  IADD3 R2, PT, PT, -R11, RZ, RZ ;  /* 0x000000ff0b027210 */ /* 0x000fca0007ffe1ff */
[----:B------:R-:W-:Y:S02]  /*03e0*/  IMAD R13, R0, R2, R13 ;  /* 0x00000002000d7224 */ /* 0x000fe400078e020d */
[----:B------:R-:W-:Y:S01]  /*03f0*/  @P1 VIADD R5, R5, 0x1 ;  /* 0x0000000105051836 */ /* 0x000fe20000000000 */
[----:B------:R-:W-:-:S05]  /*0400*/  @!P4 LOP3.LUT R5, RZ, R6, RZ, 0x33, !PT ;  /* 0x00000006ff05c212 */ /* 0x000fca00078e33ff */
[----:B------:R-:W-:Y:S02]  /*0410*/  IMAD.MOV R7, RZ, RZ, -R5 ;  /* 0x000000ffff077224 */ /* 0x000fe400078e0a05 */
[----:B------:R-:W-:Y:S02]  /*0420*/  IMAD R8, R5, R0, R11 ;  /* 0x0000000005087224 */ /* 0x000fe400078e020b */
[----:B------:R-:W-:-:S03]  /*0430*/  IMAD R2, R6, R7, UR4 ;  /* 0x0000000406027e24 */ /* 0x000fc6000f8e0207 */
[----:B--2---:R-:W-:Y:S01]  /*0440*/  ISETP.GE.AND P0, PT, R8, UR5, PT ;  /* 0x0000000508007c0c */ /* 0x004fe2000bf06270 */
[----:B------:R-:W-:-:S05]  /*0450*/  IMAD R4, R2, R0, R13 ;  /* 0x0000000002047224 */ /* 0x000fca00078e020d */
[----:B------:R-:W-:-:S13]  /*0460*/  ISETP.GE.OR P0, PT, R4, R3, P0 ;  /* 0x000000030400720c */ /* 0x000fda0000706670 */
[----:B------:R-:W0:Y:S08]  /*0470*/  @!P0 LDC R9, c[0x0][0x398] ;  /* 0x0000e600ff098b82 */ /* 0x000e300000000800 */
[----:B------:R-:W1:Y:S01]  /*0480*/  @!P0 LDC.64 R6, c[0x0][0x390] ;  /* 0x0000e400ff068b82 */ /* 0x000e620000000a00 */
[----:B0-----:R-:W-:-:S04]  /*0490*/  @!P0 IMAD R9, R8, R9, R4 ;  /* 0x0000000908098224 */ /* 0x001fc800078e0204 */
[----:B-1----:R-:W-:-:S06]  /*04a0*/  @!P0 IMAD.WIDE R6, R9, 0x4, R6 ;  /* 0x0000000409068825 */ /* 0x002fcc00078e0206 */
[----:B---3--:R-:W2:Y:S01]  /*04b0*/  @!P0 LDG.E R6, desc[UR6][R6.64] ;  /* 0x0000000606068981 */ /* 0x008ea2000c1e1900 */
[-C--:B------:R-:W-:Y:S01]  /*04c0*/  IMAD R8, R2, R0.reuse, R11 ;  /* 0x0000000002087224 */ /* 0x080fe200078e020b */
[----:B------:R-:W-:Y:S01]  /*04d0*/  @!P0 MOV R4, 0x400 ;  /* 0x0000040000048802 */ /* 0x000fe20000000f00 */
[-CC-:B------:R-:W-:Y:S01]  /*04e0*/  @!P0 IMAD R2, R11, R0.reuse, R13.reuse ;  /* 0x000000000b028224 */ /* 0x180fe200078e020d */
[----:B------:R-:W0:Y:S01]  /*04f0*/  @!P0 S2R R9, SR_CgaCtaId ;  /* 0x0000000000098919 */ /* 0x000e220000008800 */
[----:B------:R-:W-:Y:S01]  /*0500*/  IMAD R5, R5, R0, R13 ;  /* 0x0000000005057224 */ /* 0x000fe200078e020d */
[----:B------:R-:W-:-:S04]  /*0510*/  ISETP.GE.AND P1, PT, R8, R3, PT ;  /* 0x000000030800720c */ /* 0x000fc80003f26270 */
[----:B------:R-:W-:Y:S02]  /*0520*/  ISETP.GE.OR P1, PT, R5, UR5, P1 ;  /* 0x0000000505007c0c */ /* 0x000fe40008f26670 */
[----:B0-----:R-:W-:-:S04]  /*0530*/  @!P0 LEA R3, R9, R4, 0x18 ;  /* 0x0000000409038211 */ /* 0x001fc800078ec0ff */
[----:B------:R-:W-:-:S05]  /*0540*/  @!P0 LEA R3, R2, R3, 0x2 ;  /* 0x0000000302038211 */ /* 0x000fca00078e10ff */
[----:B--2---:R0:W-:Y:S01]  /*0550*/  @!P0 STS [R3], R6 ;  /* 0x0000000603008388 */ /* 0x0041e20000000800 */
[----:B------:R-:W-:Y:S06]  /*0560*/  BAR.SYNC.DEFER_BLOCKING 0x0 ;  /* 0x0000000000007b1d */ /* 0x000fec0000010000 */
[----:B------:R-:W-:Y:S05]  /*0570*/  @P1 EXIT ;  /* 0x000000000000194d */ /* 0x000fea0003800000 */
[----:B------:R-:W1:Y:S01]  /*0580*/  S2UR UR5, SR_CgaCtaId ;  /* 0x00000000000579c3 */ /* 0x000e620000008800 */
[----:B------:R-:W-:Y:S01]  /*0590*/  UMOV UR4, 0x400 ;  /* 0x0000040000047882 */ /* 0x000fe20000000000 */
[----:B------:R-:W-:-:S06]  /*05a0*/  IMAD R0, R13, R0, R11 ;  /* 0x000000000d007224 */ /* 0x000fcc00078e020b */
[----:B0-----:R-:W0:Y:S01]  /*05b0*/  LDC.64 R2, c[0x0][0x3a0] ;  /* 0x0000e800ff027b82 */ /* 0x001e220000000a00 */
[----:B-1----:R-:W-:-:S06]  /*05c0*/  ULEA UR4, UR5, UR4, 0x18 ;  /* 0x0000000405047291 */ /* 0x002fcc000f8ec0ff */
[----:B------:R-:W-:-:S05]  /*05d0*/  LEA R0, R0, UR4, 0x2 ;  /* 0x0000000400007c11 */ /* 0x000fca000f8e10ff */
[----:B------:R-:W1:Y:S01]  /*05e0*/  LDS R7, [R0] ;  /* 0x0000000000077984 */ /* 0x000e620000000800 */
[----:B------:R-:W2:Y:S02]  /*05f0*/  LDCU UR4, c[0x0][0x3a8] ;  /* 0x00007500ff0477ac */ /* 0x000ea40008000800 */
[----:B--2---:R-:W-:-:S04]  /*0600*/  IMAD R5, R8, UR4, R5 ;  /* 0x0000000408057c24 */ /* 0x004fc8000f8e0205 */
[----:B0-----:R-:W-:-:S05]  /*0610*/  IMAD.WIDE R2, R5, 0x4, R2 ;  /* 0x0000000405027825 */ /* 0x001fca00078e0202 */
[----:B-1----:R-:W-:Y:S01]  /*0620*/  STG.E desc[UR6][R2.64], R7 ;  /* 0x0000000702007986 */ /* 0x002fe2000c101906 */
[----:B------:R-:W-:Y:S05]  /*0630*/  EXIT ;  /* 0x000000000000794d */ /* 0x000fea0003800000 */
.L_x_1:
        /* <DEDUP_REMOVED lines=12> */
.L_x_3:


//--------------------- .nv.shared._ZN9Transpose16transpose2D_opt1EiiiPKfiPfi --------------------------
	.section	.nv.shared._ZN9Transpose16transpose2D_opt1EiiiPKfiPfi,"aw",@nobits
	.sectionflags	@""
	.align	16
.nv.shared._ZN9Transpose16transpose2D_opt1EiiiPKfiPfi:
	.zero		2112


//--------------------- .nv.shared.reserved.0     --------------------------
	.section	.nv.shared.reserved.0,"aw",@nobits
	.weak		__nv_reservedSMEM_offset_0_alias
	.size		__nv_reservedSMEM_offset_0_alias, 0, 64
	.other		__nv_reservedSMEM_offset_0_alias,@"STO_CUDA_RESERVED_SHARED STV_DEFAULT"
__nv_reservedSMEM_offset_0_alias:
	.zero		0
	.zero		64


//--------------------- .nv.shared._ZN9Transpose11transpose2DEiiiPKfiPfi --------------------------
	.section	.nv.shared._ZN9Transpose11transpose2DEiiiPKfiPfi,"aw",@nobits
	.sectionflags	@""
	.align	16
	.zero		1024


//--------------------- .nv.constant0._ZN9Transpose16transpose2D_opt1EiiiPKfiPfi --------------------------
	.section	.nv.constant0._ZN9Transpose16transpose2D_opt1EiiiPKfiPfi,"a",@progbits
	.sectionflags	@""
	.align	4
.nv.constant0._ZN9Transpose16transpose2D_opt1EiiiPKfiPfi:
	.zero		940


//--------------------- .nv.constant0._ZN9Transpose11transpose2DEiiiPKfiPfi --------------------------
	.section	.nv.constant0._ZN9Transpose11transpose2DEiiiPKfiPfi,"a",@progbits
	.sectionflags	@""
	.align	4
.nv.constant0._ZN9Transpose11transpose2DEiiiPKfiPfi:
	.zero		940


//--------------------- SYMBOLS --------------------------

	.type		.nv.reservedSmem.offset0,@object
	.size		.nv.reservedSmem.offset0,0x4
	.type		.nv.reservedSmem.cap,@object
	.size		.nv.reservedSmem.cap,0x4
